//
// Generated by NVIDIA NVVM Compiler
//
// Compiler Build ID: CL-36424714
// Cuda compilation tools, release 13.0, V13.0.88
// Based on NVVM 20.0.0
//

.version 9.0
.target sm_100
.address_size 64

	// .globl	_Z14nextGenerationPiS_i

.visible .entry _Z14nextGenerationPiS_i(
	.param .u64 .ptr .align 1 _Z14nextGenerationPiS_i_param_0,
	.param .u64 .ptr .align 1 _Z14nextGenerationPiS_i_param_1,
	.param .u32 _Z14nextGenerationPiS_i_param_2
)
{
	.reg .pred 	%p<27>;
	.reg .b32 	%r<101>;
	.reg .b64 	%rd<26>;

	ld.param.u64 	%rd10, [_Z14nextGenerationPiS_i_param_0];
	ld.param.u64 	%rd11, [_Z14nextGenerationPiS_i_param_1];
	ld.param.u32 	%r18, [_Z14nextGenerationPiS_i_param_2];
	cvta.to.global.u64 	%rd1, %rd11;
	cvta.to.global.u64 	%rd2, %rd10;
	mov.u32 	%r19, %ntid.x;
	mov.u32 	%r20, %ctaid.x;
	mov.u32 	%r21, %tid.x;
	mad.lo.s32 	%r22, %r19, %r20, %r21;
	add.s32 	%r1, %r22, 1;
	setp.lt.s32 	%p4, %r18, 3;
	@%p4 bra 	$L__BB0_27;
	add.s32 	%r2, %r18, -1;
	setp.eq.s32 	%p5, %r18, 3;
	mov.b32 	%r100, 1;
	@%p5 bra 	$L__BB0_19;
	and.b32  	%r26, %r18, 2147483646;
	add.s32 	%r3, %r26, -4;
	mov.b32 	%r97, 0;
	mov.b32 	%r100, 1;
	mul.wide.u32 	%rd4, %r18, 4;
$L__BB0_3:
	mov.u32 	%r5, %r97;
	mov.u32 	%r4, %r100;
	setp.ge.s32 	%p6, %r1, %r2;
	@%p6 bra 	$L__BB0_18;
	add.s32 	%r27, %r4, -1;
	mad.lo.s32 	%r28, %r27, %r18, %r1;
	mul.wide.s32 	%rd12, %r28, 4;
	add.s64 	%rd13, %rd2, %rd12;
	ld.global.u32 	%r29, [%rd13];
	ld.global.u32 	%r30, [%rd13+-4];
	add.s32 	%r31, %r30, %r29;
	add.s64 	%rd14, %rd13, 4;
	ld.global.u32 	%r32, [%rd13+4];
	add.s32 	%r33, %r31, %r32;
	shl.b32 	%r34, %r18, 1;
	add.s32 	%r6, %r28, %r34;
	mul.wide.s32 	%rd15, %r6, 4;
	add.s64 	%rd3, %rd2, %rd15;
	ld.global.u32 	%r35, [%rd3];
	add.s32 	%r36, %r33, %r35;
	ld.global.u32 	%r37, [%rd3+-4];
	add.s32 	%r38, %r36, %r37;
	ld.global.u32 	%r39, [%rd3+4];
	add.s32 	%r40, %r38, %r39;
	add.s64 	%rd5, %rd14, %rd4;
	ld.global.u32 	%r41, [%rd5];
	add.s32 	%r42, %r40, %r41;
	ld.global.u32 	%r43, [%rd5+-8];
	add.s32 	%r44, %r42, %r43;
	add.s32 	%r45, %r28, %r18;
	ld.global.u32 	%r98, [%rd5+-4];
	setp.ne.s32 	%p7, %r98, 0;
	setp.ne.s32 	%p8, %r44, 3;
	or.pred  	%p1, %p7, %p8;
	mul.wide.s32 	%rd16, %r45, 4;
	add.s64 	%rd6, %rd1, %rd16;
	@%p1 bra 	$L__BB0_6;
	mov.b32 	%r46, 1;
	st.global.u32 	[%rd6], %r46;
	ld.global.u32 	%r98, [%rd5+-4];
$L__BB0_6:
	add.s32 	%r47, %r44, -4;
	setp.gt.u32 	%p9, %r47, -3;
	@%p9 bra 	$L__BB0_9;
	setp.ne.s32 	%p10, %r98, 1;
	@%p10 bra 	$L__BB0_9;
	mov.b32 	%r48, 0;
	st.global.u32 	[%rd6], %r48;
	ld.global.u32 	%r98, [%rd5+-4];
	bra.uni 	$L__BB0_11;
$L__BB0_9:
	not.pred 	%p11, %p1;
	@%p11 bra 	$L__BB0_11;
	st.global.u32 	[%rd6], %r98;
$L__BB0_11:
	ld.global.u32 	%r49, [%rd5+-8];
	add.s32 	%r50, %r49, %r98;
	ld.global.u32 	%r51, [%rd5];
	add.s32 	%r52, %r50, %r51;
	add.s64 	%rd17, %rd3, %rd4;
	ld.global.u32 	%r53, [%rd17];
	add.s32 	%r54, %r52, %r53;
	ld.global.u32 	%r55, [%rd17+-4];
	add.s32 	%r56, %r54, %r55;
	ld.global.u32 	%r57, [%rd17+4];
	add.s32 	%r58, %r56, %r57;
	ld.global.u32 	%r59, [%rd3+4];
	add.s32 	%r60, %r58, %r59;
	ld.global.u32 	%r61, [%rd3+-4];
	add.s32 	%r62, %r60, %r61;
	ld.global.u32 	%r63, [%rd3];
	setp.ne.s32 	%p12, %r63, 0;
	setp.ne.s32 	%p13, %r62, 3;
	or.pred  	%p2, %p12, %p13;
	add.s64 	%rd7, %rd1, %rd15;
	@%p2 bra 	$L__BB0_13;
	mov.b32 	%r64, 1;
	st.global.u32 	[%rd7], %r64;
$L__BB0_13:
	add.s32 	%r65, %r62, -4;
	setp.gt.u32 	%p14, %r65, -3;
	@%p14 bra 	$L__BB0_15;
	ld.global.u32 	%r66, [%rd3];
	setp.eq.s32 	%p15, %r66, 1;
	@%p15 bra 	$L__BB0_17;
$L__BB0_15:
	not.pred 	%p16, %p2;
	@%p16 bra 	$L__BB0_18;
	ld.global.u32 	%r67, [%rd3];
	st.global.u32 	[%rd7], %r67;
	bra.uni 	$L__BB0_18;
$L__BB0_17:
	mov.b32 	%r68, 0;
	st.global.u32 	[%rd7], %r68;
$L__BB0_18:
	add.s32 	%r100, %r4, 2;
	add.s32 	%r97, %r4, 1;
	setp.ne.s32 	%p17, %r5, %r3;
	@%p17 bra 	$L__BB0_3;
$L__BB0_19:
	setp.ge.s32 	%p18, %r1, %r2;
	and.b32  	%r69, %r18, 1;
	setp.eq.b32 	%p19, %r69, 1;
	not.pred 	%p20, %p19;
	or.pred  	%p21, %p20, %p18;
	@%p21 bra 	$L__BB0_27;
	add.s32 	%r70, %r100, -1;
	mad.lo.s32 	%r71, %r70, %r18, %r1;
	mul.wide.s32 	%rd19, %r71, 4;
	add.s64 	%rd20, %rd2, %rd19;
	ld.global.u32 	%r72, [%rd20];
	ld.global.u32 	%r73, [%rd20+-4];
	add.s32 	%r74, %r73, %r72;
	add.s64 	%rd21, %rd20, 4;
	ld.global.u32 	%r75, [%rd20+4];
	add.s32 	%r76, %r74, %r75;
	shl.b32 	%r77, %r18, 1;
	add.s32 	%r78, %r71, %r77;
	mul.wide.s32 	%rd22, %r78, 4;
	add.s64 	%rd23, %rd2, %rd22;
	ld.global.u32 	%r79, [%rd23];
	add.s32 	%r80, %r76, %r79;
	ld.global.u32 	%r81, [%rd23+-4];
	add.s32 	%r82, %r80, %r81;
	ld.global.u32 	%r83, [%rd23+4];
	add.s32 	%r84, %r82, %r83;
	mul.wide.u32 	%rd24, %r18, 4;
	add.s64 	%rd8, %rd21, %rd24;
	ld.global.u32 	%r85, [%rd8];
	add.s32 	%r86, %r84, %r85;
	ld.global.u32 	%r87, [%rd8+-8];
	add.s32 	%r88, %r86, %r87;
	add.s32 	%r89, %r71, %r18;
	ld.global.u32 	%r90, [%rd8+-4];
	setp.ne.s32 	%p22, %r90, 0;
	setp.ne.s32 	%p23, %r88, 3;
	or.pred  	%p3, %p22, %p23;
	mul.wide.s32 	%rd25, %r89, 4;
	add.s64 	%rd9, %rd1, %rd25;
	@%p3 bra 	$L__BB0_22;
	mov.b32 	%r91, 1;
	st.global.u32 	[%rd9], %r91;
$L__BB0_22:
	add.s32 	%r92, %r88, -4;
	setp.gt.u32 	%p24, %r92, -3;
	@%p24 bra 	$L__BB0_24;
	ld.global.u32 	%r93, [%rd8+-4];
	setp.eq.s32 	%p25, %r93, 1;
	@%p25 bra 	$L__BB0_26;
$L__BB0_24:
	not.pred 	%p26, %p3;
	@%p26 bra 	$L__BB0_27;
	ld.global.u32 	%r94, [%rd8+-4];
	st.global.u32 	[%rd9], %r94;
	bra.uni 	$L__BB0_27;
$L__BB0_26:
	mov.b32 	%r95, 0;
	st.global.u32 	[%rd9], %r95;
$L__BB0_27:
	ret;

}


// ===== COMPILED SASS (sm_100) =====

	.target	sm_100

	.elftype	@"ET_EXEC"


//--------------------- .note.nv.tkinfo           --------------------------
	.section	.note.nv.tkinfo,"",@"SHT_NOTE"
	.sectionflags	@"SHF_NOTE_NV_TKINFO"
	.tkinfo
        /*0018*/ 	.word	0x00000002
        /*0030*/ 	.string	""
        /*0030*/ 	.string	"ptxas"
        /*0030*/ 	.string	"Cuda compilation tools, release 13.0, V13.0.88"
        /*0030*/ 	.string	"Build cuda_13.0.r13.0/compiler.36424714_0"
        /*0030*/ 	.string	"-arch sm_100 -m 64 "



//--------------------- .note.nv.cuinfo           --------------------------
	.section	.note.nv.cuinfo,"",@"SHT_NOTE"
	.sectionflags	@"SHF_NOTE_NV_CUINFO"
        /*0018*/ 	.short	0x0002
        /*001a*/ 	.short	0x0064
        /*001c*/ 	.short	0x0082
	.zero		2


//--------------------- .nv.info                  --------------------------
	.section	.nv.info,"",@"SHT_CUDA_INFO"
	.align	4


	//----- nvinfo : EIATTR_REGCOUNT
	.align		4
        /*0000*/ 	.byte	0x04, 0x2f
        /*0002*/ 	.short	(.L_1 - .L_0)
	.align		4
.L_0:
        /*0004*/ 	.word	index@(_Z14nextGenerationPiS_i)
        /*0008*/ 	.word	0x0000001c


	//----- nvinfo : EIATTR_FRAME_SIZE
	.align		4
.L_1:
        /*000c*/ 	.byte	0x04, 0x11
        /*000e*/ 	.short	(.L_3 - .L_2)
	.align		4
.L_2:
        /*0010*/ 	.word	index@(_Z14nextGenerationPiS_i)
        /*0014*/ 	.word	0x00000000


	//----- nvinfo : EIATTR_MIN_STACK_SIZE
	.align		4
.L_3:
        /*0018*/ 	.byte	0x04, 0x12
        /*001a*/ 	.short	(.L_5 - .L_4)
	.align		4
.L_4:
        /*001c*/ 	.word	index@(_Z14nextGenerationPiS_i)
        /*0020*/ 	.word	0x00000000
.L_5:


//--------------------- .nv.compat                --------------------------
	.section	.nv.compat,"",@"SHT_CUDA_COMPAT_INFO"
	.align	4
        /*0000*/ 	.byte	0x02, 0x09, 0x00, 0x00, 0x02, 0x02, 0x01, 0x00, 0x02, 0x05, 0x05, 0x00, 0x03, 0x07, 0x01, 0x01
        /*0010*/ 	.byte	0x02, 0x03, 0x00, 0x00, 0x02, 0x06, 0x01, 0x00, 0x04, 0x0b, 0x08, 0x00, 0x09, 0x00, 0x00, 0x00
        /*0020*/ 	.byte	0x00, 0x00, 0x00, 0x00


//--------------------- .nv.info._Z14nextGenerationPiS_i --------------------------
	.section	.nv.info._Z14nextGenerationPiS_i,"",@"SHT_CUDA_INFO"
	.sectionflags	@""
	.align	4


	//----- nvinfo : EIATTR_CUDA_API_VERSION
	.align		4
        /*0000*/ 	.byte	0x04, 0x37
        /*0002*/ 	.short	(.L_7 - .L_6)
.L_6:
        /*0004*/ 	.word	0x00000082


	//----- nvinfo : EIATTR_KPARAM_INFO
	.align		4
.L_7:
        /*0008*/ 	.byte	0x04, 0x17
        /*000a*/ 	.short	(.L_9 - .L_8)
.L_8:
        /*000c*/ 	.word	0x00000000
        /*0010*/ 	.short	0x0002
        /*0012*/ 	.short	0x0010
        /*0014*/ 	.byte	0x00, 0xf0, 0x11, 0x00


	//----- nvinfo : EIATTR_KPARAM_INFO
	.align		4
.L_9:
        /*0018*/ 	.byte	0x04, 0x17
        /*001a*/ 	.short	(.L_11 - .L_10)
.L_10:
        /*001c*/ 	.word	0x00000000
        /*0020*/ 	.short	0x0001
        /*0022*/ 	.short	0x0008
        /*0024*/ 	.byte	0x00, 0xf5, 0x21, 0x00


	//----- nvinfo : EIATTR_KPARAM_INFO
	.align		4
.L_11:
        /*0028*/ 	.byte	0x04, 0x17
        /*002a*/ 	.short	(.L_13 - .L_12)
.L_12:
        /*002c*/ 	.word	0x00000000
        /*0030*/ 	.short	0x0000
        /*0032*/ 	.short	0x0000
        /*0034*/ 	.byte	0x00, 0xf5, 0x21, 0x00


	//----- nvinfo : EIATTR_SPARSE_MMA_MASK
	.align		4
.L_13:
        /*0038*/ 	.byte	0x03, 0x50
        /*003a*/ 	.short	0x0000


	//----- nvinfo : EIATTR_MAXREG_COUNT
	.align		4
        /*003c*/ 	.byte	0x03, 0x1b
        /*003e*/ 	.short	0x00ff


	//----- nvinfo : EIATTR_MERCURY_ISA_VERSION
	.align		4
        /*0040*/ 	.byte	0x03, 0x5f
        /*0042*/ 	.short	0x0101


	//----- nvinfo : EIATTR_VRC_CTA_INIT_COUNT
	.align		4
        /*0044*/ 	.byte	0x02, 0x4a
	.zero		1
	.zero		1


	//----- nvinfo : EIATTR_EXIT_INSTR_OFFSETS
	.align		4
        /*0048*/ 	.byte	0x04, 0x1c
        /*004a*/ 	.short	(.L_15 - .L_14)


	//   ....[0]....
.L_14:
        /*004c*/ 	.word	0x00000060


	//   ....[1]....
        /*0050*/ 	.word	0x00000670


	//   ....[2]....
        /*0054*/ 	.word	0x000008d0


	//   ....[3]....
        /*0058*/ 	.word	0x00000900


	//   ....[4]....
        /*005c*/ 	.word	0x00000920


	//----- nvinfo : EIATTR_CRS_STACK_SIZE
	.align		4
.L_15:
        /*0060*/ 	.byte	0x04, 0x1e
        /*0062*/ 	.short	(.L_17 - .L_16)
.L_16:
        /*0064*/ 	.word	0x00000000


	//----- nvinfo : EIATTR_CBANK_PARAM_SIZE
	.align		4
.L_17:
        /*0068*/ 	.byte	0x03, 0x19
        /*006a*/ 	.short	0x0014


	//----- nvinfo : EIATTR_PARAM_CBANK
	.align		4
        /*006c*/ 	.byte	0x04, 0x0a
        /*006e*/ 	.short	(.L_19 - .L_18)
	.align		4
.L_18:
        /*0070*/ 	.word	index@(.nv.constant0._Z14nextGenerationPiS_i)
        /*0074*/ 	.short	0x0380
        /*0076*/ 	.short	0x0014


	//----- nvinfo : EIATTR_SW_WAR
	.align		4
.L_19:
        /*0078*/ 	.byte	0x04, 0x36
        /*007a*/ 	.short	(.L_21 - .L_20)
.L_20:
        /*007c*/ 	.word	0x00000008
.L_21:


//--------------------- .nv.callgraph             --------------------------
	.section	.nv.callgraph,"",@"SHT_CUDA_CALLGRAPH"
	.align	4
	.sectionentsize	8
	.align		4
        /*0000*/ 	.word	0x00000000
	.align		4
        /*0004*/ 	.word	0xffffffff
	.align		4
        /*0008*/ 	.word	0x00000000
	.align		4
        /*000c*/ 	.word	0xfffffffe
	.align		4
        /*0010*/ 	.word	0x00000000
	.align		4
        /*0014*/ 	.word	0xfffffffd
	.align		4
        /*0018*/ 	.word	0x00000000
	.align		4
        /*001c*/ 	.word	0xfffffffc


//--------------------- .text._Z14nextGenerationPiS_i --------------------------
	.section	.text._Z14nextGenerationPiS_i,"ax",@progbits
	.align	128
        .global         _Z14nextGenerationPiS_i
        .type           _Z14nextGenerationPiS_i,@function
        .size           _Z14nextGenerationPiS_i,(.L_x_13 - _Z14nextGenerationPiS_i)
        .other          _Z14nextGenerationPiS_i,@"STO_CUDA_ENTRY STV_DEFAULT"
_Z14nextGenerationPiS_i:
.text._Z14nextGenerationPiS_i:
[----:B------:R-:W-:Y:S08]  /*0000*/  LDC R1, c[0x0][0x37c] ;  /* 0x0000df00ff017b82 */ /* 0x000ff00000000800 */
[----:B------:R-:W0:Y:S01]  /*0010*/  LDC R10, c[0x0][0x390] ;  /* 0x0000e400ff0a7b82 */ /* 0x000e220000000800 */
[----:B------:R-:W1:Y:S01]  /*0020*/  S2R R0, SR_CTAID.X ;  /* 0x0000000000007919 */ /* 0x000e620000002500 */
[----:B------:R-:W2:Y:S01]  /*0030*/  LDCU UR4, c[0x0][0x360] ;  /* 0x00006c00ff0477ac */ /* 0x000ea20008000800 */
[----:B------:R-:W3:Y:S01]  /*0040*/  S2R R3, SR_TID.X ;  /* 0x0000000000037919 */ /* 0x000ee20000002100 */
[----:B0-----:R-:W-:-:S13]  /*0050*/  ISETP.GE.AND P0, PT, R10, 0x3, PT ;  /* 0x000000030a00780c */ /* 0x001fda0003f06270 */
[----:B-123--:R-:W-:Y:S05]  /*0060*/  @!P0 EXIT ;  /* 0x000000000000894d */ /* 0x00efea0003800000 */
[----:B------:R-:W-:Y:S01]  /*0070*/  ISETP.NE.AND P0, PT, R10, 0x3, PT ;  /* 0x000000030a00780c */ /* 0x000fe20003f05270 */
[----:B------:R-:W-:Y:S01]  /*0080*/  IMAD R0, R0, UR4, R3 ;  /* 0x0000000400007c24 */ /* 0x000fe2000f8e0203 */
[----:B------:R-:W0:Y:S01]  /*0090*/  LDCU.64 UR8, c[0x0][0x358] ;  /* 0x00006b00ff0877ac */ /* 0x000e220008000a00 */
[----:B------:R-:W-:Y:S02]  /*00a0*/  VIADD R11, R10, 0xffffffff ;  /* 0xffffffff0a0b7836 */ /* 0x000fe40000000000 */
[----:B------:R-:W-:Y:S01]  /*00b0*/  VIADD R0, R0, 0x1 ;  /* 0x0000000100007836 */ /* 0x000fe20000000000 */
[----:B------:R-:W-:-:S07]  /*00c0*/  UMOV UR5, 0x1 ;  /* 0x0000000100057882 */ /* 0x000fce0000000000 */
[----:B------:R-:W-:Y:S05]  /*00d0*/  @!P0 BRA `(.L_x_0) ;  /* 0x0000000400548947 */ /* 0x000fea0003800000 */
[----:B------:R-:W1:Y:S01]  /*00e0*/  LDC R13, c[0x0][0x390] ;  /* 0x0000e400ff0d7b82 */ /* 0x000e620000000800 */
[----:B------:R-:W-:Y:S01]  /*00f0*/  LOP3.LUT R10, R10, 0x7ffffffe, RZ, 0xc0, !PT ;  /* 0x7ffffffe0a0a7812 */ /* 0x000fe200078ec0ff */
[----:B------:R-:W-:Y:S01]  /*0100*/  UMOV UR4, URZ ;  /* 0x000000ff00047c82 */ /* 0x000fe20008000000 */
[----:B------:R-:W-:Y:S01]  /*0110*/  ISETP.GE.AND P1, PT, R0, R11, PT ;  /* 0x0000000b0000720c */ /* 0x000fe20003f26270 */
[----:B------:R-:W-:Y:S02]  /*0120*/  UMOV UR5, 0x1 ;  /* 0x0000000100057882 */ /* 0x000fe40000000000 */
[----:B------:R-:W-:Y:S02]  /*0130*/  VIADD R10, R10, 0xfffffffc ;  /* 0xfffffffc0a0a7836 */ /* 0x000fe40000000000 */
[----:B------:R-:W2:Y:S08]  /*0140*/  LDC.64 R2, c[0x0][0x380] ;  /* 0x0000e000ff027b82 */ /* 0x000eb00000000a00 */
[----:B------:R-:W3:Y:S02]  /*0150*/  LDC.64 R4, c[0x0][0x388] ;  /* 0x0000e200ff047b82 */ /* 0x000ee40000000a00 */
.L_x_8:
[----:B------:R-:W-:Y:S04]  /*0160*/  BSSY.RECONVERGENT B0, `(.L_x_1) ;  /* 0x0000046000007945 */ /* 0x000fe80003800200 */
[----:B-1--4-:R-:W-:Y:S05]  /*0170*/  @P1 BRA `(.L_x_2) ;  /* 0x0000000400101947 */ /* 0x012fea0003800000 */
[----:B------:R-:W-:-:S06]  /*0180*/  UIADD3 UR6, UPT, UPT, UR5, -0x1, URZ ;  /* 0xffffffff05067890 */ /* 0x000fcc000fffe0ff */
[----:B-1----:R-:W-:-:S04]  /*0190*/  IMAD R14, R13, UR6, R0 ;  /* 0x000000060d0e7c24 */ /* 0x002fc8000f8e0200 */
[----:B--2---:R-:W-:-:S04]  /*01a0*/  IMAD.WIDE R16, R14, 0x4, R2 ;  /* 0x000000040e107825 */ /* 0x004fc800078e0202 */
[----:B------:R-:W-:Y:S01]  /*01b0*/  IMAD R15, R13, 0x2, R14 ;  /* 0x000000020d0f7824 */ /* 0x000fe200078e020e */
[----:B0-----:R-:W2:Y:S03]  /*01c0*/  LDG.E R18, desc[UR8][R16.64] ;  /* 0x0000000810127981 */ /* 0x001ea6000c1e1900 */
[----:B------:R-:W-:Y:S01]  /*01d0*/  IMAD.WIDE R6, R15, 0x4, R2 ;  /* 0x000000040f067825 */ /* 0x000fe200078e0202 */
[----:B------:R-:W2:Y:S04]  /*01e0*/  LDG.E R19, desc[UR8][R16.64+-0x4] ;  /* 0xfffffc0810137981 */ /* 0x000ea8000c1e1900 */
[----:B------:R-:W2:Y:S01]  /*01f0*/  LDG.E R20, desc[UR8][R16.64+0x4] ;  /* 0x0000040810147981 */ /* 0x000ea2000c1e1900 */
[----:B------:R-:W-:-:S03]  /*0200*/  IMAD.WIDE.U32 R8, R13, 0x4, R16 ;  /* 0x000000040d087825 */ /* 0x000fc600078e0010 */
[----:B------:R-:W4:Y:S04]  /*0210*/  LDG.E R21, desc[UR8][R6.64] ;  /* 0x0000000806157981 */ /* 0x000f28000c1e1900 */
[----:B------:R-:W4:Y:S04]  /*0220*/  LDG.E R22, desc[UR8][R6.64+-0x4] ;  /* 0xfffffc0806167981 */ /* 0x000f28000c1e1900 */
[----:B------:R-:W3:Y:S04]  /*0230*/  LDG.E R24, desc[UR8][R8.64+0x4] ;  /* 0x0000040808187981 */ /* 0x000ee8000c1e1900 */
[----:B------:R-:W3:Y:S04]  /*0240*/  LDG.E R23, desc[UR8][R6.64+0x4] ;  /* 0x0000040806177981 */ /* 0x000ee8000c1e1900 */
[----:B------:R-:W3:Y:S04]  /*0250*/  LDG.E R25, desc[UR8][R8.64+-0x4] ;  /* 0xfffffc0808197981 */ /* 0x000ee8000c1e1900 */
[----:B------:R-:W3:Y:S01]  /*0260*/  LDG.E R12, desc[UR8][R8.64] ;  /* 0x00000008080c7981 */ /* 0x000ee2000c1e1900 */
[----:B--2---:R-:W-:Y:S01]  /*0270*/  IADD3 R18, PT, PT, R20, R19, R18 ;  /* 0x0000001314127210 */ /* 0x004fe20007ffe012 */
[----:B------:R-:W-:-:S03]  /*0280*/  IMAD.IADD R19, R14, 0x1, R13 ;  /* 0x000000010e137824 */ /* 0x000fc600078e020d */
[----:B----4-:R-:W-:-:S04]  /*0290*/  IADD3 R18, PT, PT, R22, R18, R21 ;  /* 0x0000001216127210 */ /* 0x010fc80007ffe015 */
[----:B---3--:R-:W-:-:S05]  /*02a0*/  IADD3 R18, PT, PT, R24, R18, R23 ;  /* 0x0000001218127210 */ /* 0x008fca0007ffe017 */
[----:B------:R-:W-:Y:S02]  /*02b0*/  IMAD.IADD R25, R18, 0x1, R25 ;  /* 0x0000000112197824 */ /* 0x000fe400078e0219 */
[----:B------:R-:W-:-:S03]  /*02c0*/  IMAD.WIDE R18, R19, 0x4, R4 ;  /* 0x0000000413127825 */ /* 0x000fc600078e0204 */
[----:B------:R-:W-:-:S04]  /*02d0*/  ISETP.NE.AND P0, PT, R25, 0x3, PT ;  /* 0x000000031900780c */ /* 0x000fc80003f05270 */
[----:B------:R-:W-:-:S13]  /*02e0*/  ISETP.NE.OR P0, PT, R12, RZ, P0 ;  /* 0x000000ff0c00720c */ /* 0x000fda0000705670 */
[----:B------:R-:W-:-:S05]  /*02f0*/  @!P0 IMAD.MOV.U32 R21, RZ, RZ, 0x1 ;  /* 0x00000001ff158424 */ /* 0x000fca00078e00ff */
[----:B------:R0:W-:Y:S04]  /*0300*/  @!P0 STG.E desc[UR8][R18.64], R21 ;  /* 0x0000001512008986 */ /* 0x0001e8000c101908 */
[----:B------:R-:W2:Y:S01]  /*0310*/  @!P0 LDG.E R12, desc[UR8][R8.64] ;  /* 0x00000008080c8981 */ /* 0x000ea2000c1e1900 */
[----:B------:R-:W-:Y:S01]  /*0320*/  VIADD R14, R25, 0xfffffffc ;  /* 0xfffffffc190e7836 */ /* 0x000fe20000000000 */
[----:B------:R-:W-:Y:S01]  /*0330*/  BSSY.RECONVERGENT B1, `(.L_x_3) ;  /* 0x0000008000017945 */ /* 0x000fe20003800200 */
[----:B------:R-:W-:Y:S01]  /*0340*/  IMAD.WIDE.U32 R16, R13, 0x4, R6 ;  /* 0x000000040d107825 */ /* 0x000fe200078e0006 */
[----:B--2---:R-:W-:-:S04]  /*0350*/  ISETP.NE.AND P2, PT, R12, 0x1, PT ;  /* 0x000000010c00780c */ /* 0x004fc80003f45270 */
[----:B------:R-:W-:-:S13]  /*0360*/  ISETP.GT.U32.OR P2, PT, R14, -0x3, P2 ;  /* 0xfffffffd0e00780c */ /* 0x000fda0001744470 */
[----:B------:R0:W-:Y:S04]  /*0370*/  @!P2 STG.E desc[UR8][R18.64], RZ ;  /* 0x000000ff1200a986 */ /* 0x0001e8000c101908 */
[----:B------:R0:W5:Y:S01]  /*0380*/  @!P2 LDG.E R12, desc[UR8][R8.64] ;  /* 0x00000008080ca981 */ /* 0x000162000c1e1900 */
[----:B------:R-:W-:Y:S05]  /*0390*/  @!P2 BRA `(.L_x_4) ;  /* 0x000000000004a947 */ /* 0x000fea0003800000 */
[----:B-----5:R1:W-:Y:S02]  /*03a0*/  @P0 STG.E desc[UR8][R18.64], R12 ;  /* 0x0000000c12000986 */ /* 0x0203e4000c101908 */
.L_x_4:
[----:B------:R-:W-:Y:S05]  /*03b0*/  BSYNC.RECONVERGENT B1 ;  /* 0x0000000000017941 */ /* 0x000fea0003800200 */
.L_x_3:
[----:B01----:R-:W2:Y:S04]  /*03c0*/  LDG.E R19, desc[UR8][R8.64+-0x4] ;  /* 0xfffffc0808137981 */ /* 0x003ea8000c1e1900 */
[----:B------:R0:W2:Y:S04]  /*03d0*/  LDG.E R14, desc[UR8][R8.64+0x4] ;  /* 0x00000408080e7981 */ /* 0x0000a8000c1e1900 */
[----:B------:R-:W3:Y:S04]  /*03e0*/  LDG.E R21, desc[UR8][R16.64] ;  /* 0x0000000810157981 */ /* 0x000ee8000c1e1900 */
[----:B------:R-:W3:Y:S04]  /*03f0*/  LDG.E R18, desc[UR8][R16.64+-0x4] ;  /* 0xfffffc0810127981 */ /* 0x000ee8000c1e1900 */
[----:B------:R-:W4:Y:S04]  /*0400*/  LDG.E R23, desc[UR8][R16.64+0x4] ;  /* 0x0000040810177981 */ /* 0x000f28000c1e1900 */
[----:B------:R-:W4:Y:S04]  /*0410*/  LDG.E R20, desc[UR8][R6.64+0x4] ;  /* 0x0000040806147981 */ /* 0x000f28000c1e1900 */
[----:B------:R-:W4:Y:S04]  /*0420*/  LDG.E R25, desc[UR8][R6.64+-0x4] ;  /* 0xfffffc0806197981 */ /* 0x000f28000c1e1900 */
[----:B------:R-:W4:Y:S01]  /*0430*/  LDG.E R22, desc[UR8][R6.64] ;  /* 0x0000000806167981 */ /* 0x000f22000c1e1900 */
[----:B0-----:R-:W-:Y:S01]  /*0440*/  IMAD.WIDE R8, R15, 0x4, R4 ;  /* 0x000000040f087825 */ /* 0x001fe200078e0204 */
[----:B------:R-:W-:Y:S01]  /*0450*/  BSSY.RELIABLE B1, `(.L_x_5) ;  /* 0x0000012000017945 */ /* 0x000fe20003800100 */
[----:B--2--5:R-:W-:-:S04]  /*0460*/  IADD3 R14, PT, PT, R14, R19, R12 ;  /* 0x000000130e0e7210 */ /* 0x024fc80007ffe00c */
[----:B---3--:R-:W-:-:S04]  /*0470*/  IADD3 R14, PT, PT, R18, R14, R21 ;  /* 0x0000000e120e7210 */ /* 0x008fc80007ffe015 */
[----:B----4-:R-:W-:-:S05]  /*0480*/  IADD3 R14, PT, PT, R20, R14, R23 ;  /* 0x0000000e140e7210 */ /* 0x010fca0007ffe017 */
[----:B------:R-:W-:-:S04]  /*0490*/  IMAD.IADD R14, R14, 0x1, R25 ;  /* 0x000000010e0e7824 */ /* 0x000fc800078e0219 */
[C---:B------:R-:W-:Y:S01]  /*04a0*/  VIADD R12, R14.reuse, 0xfffffffc ;  /* 0xfffffffc0e0c7836 */ /* 0x040fe20000000000 */
[----:B------:R-:W-:-:S04]  /*04b0*/  ISETP.NE.AND P0, PT, R14, 0x3, PT ;  /* 0x000000030e00780c */ /* 0x000fc80003f05270 */
[----:B------:R-:W-:Y:S02]  /*04c0*/  ISETP.NE.OR P0, PT, R22, RZ, P0 ;  /* 0x000000ff1600720c */ /* 0x000fe40000705670 */
[----:B------:R-:W-:-:S11]  /*04d0*/  ISETP.GT.U32.AND P2, PT, R12, -0x3, PT ;  /* 0xfffffffd0c00780c */ /* 0x000fd60003f44070 */
[----:B------:R-:W-:-:S05]  /*04e0*/  @!P0 IMAD.MOV.U32 R15, RZ, RZ, 0x1 ;  /* 0x00000001ff0f8424 */ /* 0x000fca00078e00ff */
[----:B------:R0:W-:Y:S01]  /*04f0*/  @!P0 STG.E desc[UR8][R8.64], R15 ;  /* 0x0000000f08008986 */ /* 0x0001e2000c101908 */
[----:B------:R-:W-:Y:S05]  /*0500*/  @P2 BRA `(.L_x_6) ;  /* 0x0000000000102947 */ /* 0x000fea0003800000 */
[----:B------:R-:W2:Y:S02]  /*0510*/  LDG.E R12, desc[UR8][R6.64] ;  /* 0x00000008060c7981 */ /* 0x000ea4000c1e1900 */
[----:B--2---:R-:W-:-:S13]  /*0520*/  ISETP.NE.AND P2, PT, R12, 0x1, PT ;  /* 0x000000010c00780c */ /* 0x004fda0003f45270 */
[----:B------:R-:W-:Y:S05]  /*0530*/  @!P2 BREAK.RELIABLE B1 ;  /* 0x000000000001a942 */ /* 0x000fea0003800100 */
[----:B------:R-:W-:Y:S05]  /*0540*/  @!P2 BRA `(.L_x_7) ;  /* 0x000000000018a947 */ /* 0x000fea0003800000 */
.L_x_6:
[----:B------:R-:W-:Y:S05]  /*0550*/  @!P0 BREAK.RELIABLE B1 ;  /* 0x0000000000018942 */ /* 0x000fea0003800100 */
[----:B------:R-:W-:Y:S05]  /*0560*/  @!P0 BRA `(.L_x_2) ;  /* 0x0000000000148947 */ /* 0x000fea0003800000 */
[----:B------:R-:W-:Y:S05]  /*0570*/  BSYNC.RELIABLE B1 ;  /* 0x0000000000017941 */ /* 0x000fea0003800100 */
.L_x_5:
[----:B------:R-:W2:Y:S04]  /*0580*/  LDG.E R7, desc[UR8][R6.64] ;  /* 0x0000000806077981 */ /* 0x000ea8000c1e1900 */
[----:B--2---:R1:W-:Y:S01]  /*0590*/  STG.E desc[UR8][R8.64], R7 ;  /* 0x0000000708007986 */ /* 0x0043e2000c101908 */
[----:B------:R-:W-:Y:S05]  /*05a0*/  BRA `(.L_x_2) ;  /* 0x0000000000047947 */ /* 0x000fea0003800000 */
.L_x_7:
[----:B------:R4:W-:Y:S02]  /*05b0*/  STG.E desc[UR8][R8.64], RZ ;  /* 0x000000ff08007986 */ /* 0x0009e4000c101908 */
.L_x_2:
[----:B0-----:R-:W-:Y:S05]  /*05c0*/  BSYNC.RECONVERGENT B0 ;  /* 0x0000000000007941 */ /* 0x001fea0003800200 */
.L_x_1:
[----:B------:R-:W-:Y:S05]  /*05d0*/  WARPSYNC.ALL ;  /* 0x0000000000007948 */ /* 0x000fea0003800000 */
[----:B------:R-:W-:Y:S01]  /*05e0*/  ISETP.NE.AND P0, PT, R10, UR4, PT ;  /* 0x000000040a007c0c */ /* 0x000fe2000bf05270 */
[----:B------:R-:W-:Y:S02]  /*05f0*/  UIADD3 UR6, UPT, UPT, UR5, 0x2, URZ ;  /* 0x0000000205067890 */ /* 0x000fe4000fffe0ff */
[----:B------:R-:W-:-:S05]  /*0600*/  UIADD3 UR4, UPT, UPT, UR5, 0x1, URZ ;  /* 0x0000000105047890 */ /* 0x000fca000fffe0ff */
[----:B------:R-:W-:-:S05]  /*0610*/  UMOV UR5, UR6 ;  /* 0x0000000600057c82 */ /* 0x000fca0008000000 */
[----:B------:R-:W-:Y:S05]  /*0620*/  @P0 BRA `(.L_x_8) ;  /* 0xfffffff800cc0947 */ /* 0x000fea000383ffff */
.L_x_0:
[----:B---3--:R-:W2:Y:S01]  /*0630*/  LDC R5, c[0x0][0x390] ;  /* 0x0000e400ff057b82 */ /* 0x008ea20000000800 */
[----:B------:R-:W-:Y:S02]  /*0640*/  ISETP.GE.AND P0, PT, R0, R11, PT ;  /* 0x0000000b0000720c */ /* 0x000fe40003f06270 */
[----:B--2---:R-:W-:-:S04]  /*0650*/  LOP3.LUT R2, R5, 0x1, RZ, 0xc0, !PT ;  /* 0x0000000105027812 */ /* 0x004fc800078ec0ff */
[----:B------:R-:W-:-:S13]  /*0660*/  ISETP.NE.U32.OR P0, PT, R2, 0x1, P0 ;  /* 0x000000010200780c */ /* 0x000fda0000705470 */
[----:B0-----:R-:W-:Y:S05]  /*0670*/  @P0 EXIT ;  /* 0x000000000000094d */ /* 0x001fea0003800000 */
[----:B-1--4-:R-:W0:Y:S01]  /*0680*/  LDC.64 R8, c[0x0][0x380] ;  /* 0x0000e000ff087b82 */ /* 0x012e220000000a00 */
[----:B------:R-:W-:-:S06]  /*0690*/  UIADD3 UR5, UPT, UPT, UR5, -0x1, URZ ;  /* 0xffffffff05057890 */ /* 0x000fcc000fffe0ff */
[----:B------:R-:W-:-:S04]  /*06a0*/  IMAD R0, R5, UR5, R0 ;  /* 0x0000000505007c24 */ /* 0x000fc8000f8e0200 */
[----:B------:R-:W-:Y:S02]  /*06b0*/  IMAD R3, R5, 0x2, R0 ;  /* 0x0000000205037824 */ /* 0x000fe400078e0200 */
[----:B0-----:R-:W-:-:S04]  /*06c0*/  IMAD.WIDE R6, R0, 0x4, R8 ;  /* 0x0000000400067825 */ /* 0x001fc800078e0208 */
[----:B------:R-:W-:Y:S01]  /*06d0*/  IMAD.WIDE R8, R3, 0x4, R8 ;  /* 0x0000000403087825 */ /* 0x000fe200078e0208 */
[----:B------:R-:W-:Y:S01]  /*06e0*/  IADD3 R2, P0, PT, R6, 0x4, RZ ;  /* 0x0000000406027810 */ /* 0x000fe20007f1e0ff */
[----:B------:R-:W2:Y:S04]  /*06f0*/  LDG.E R4, desc[UR8][R6.64] ;  /* 0x0000000806047981 */ /* 0x000ea8000c1e1900 */
[----:B------:R-:W-:Y:S01]  /*0700*/  IMAD.X R3, RZ, RZ, R7, P0 ;  /* 0x000000ffff037224 */ /* 0x000fe200000e0607 */
[----:B------:R-:W2:Y:S04]  /*0710*/  LDG.E R11, desc[UR8][R6.64+-0x4] ;  /* 0xfffffc08060b7981 */ /* 0x000ea8000c1e1900 */
[----:B------:R0:W2:Y:S01]  /*0720*/  LDG.E R10, desc[UR8][R6.64+0x4] ;  /* 0x00000408060a7981 */ /* 0x0000a2000c1e1900 */
[----:B------:R-:W-:-:S03]  /*0730*/  IMAD.WIDE.U32 R2, R5, 0x4, R2 ;  /* 0x0000000405027825 */ /* 0x000fc600078e0002 */
[----:B------:R-:W3:Y:S04]  /*0740*/  LDG.E R13, desc[UR8][R8.64] ;  /* 0x00000008080d7981 */ /* 0x000ee8000c1e1900 */
[----:B------:R-:W3:Y:S01]  /*0750*/  LDG.E R12, desc[UR8][R8.64+-0x4] ;  /* 0xfffffc08080c7981 */ /* 0x000ee2000c1e1900 */
[----:B0-----:R-:W0:Y:S03]  /*0760*/  LDC.64 R6, c[0x0][0x388] ;  /* 0x0000e200ff067b82 */ /* 0x001e260000000a00 */
[----:B------:R-:W4:Y:S04]  /*0770*/  LDG.E R15, desc[UR8][R8.64+0x4] ;  /* 0x00000408080f7981 */ /* 0x000f28000c1e1900 */
[----:B------:R-:W4:Y:S04]  /*0780*/  LDG.E R14, desc[UR8][R2.64] ;  /* 0x00000008020e7981 */ /* 0x000f28000c1e1900 */
[----:B------:R-:W5:Y:S04]  /*0790*/  LDG.E R17, desc[UR8][R2.64+-0x8] ;  /* 0xfffff80802117981 */ /* 0x000f68000c1e1900 */
[----:B------:R-:W5:Y:S01]  /*07a0*/  LDG.E R16, desc[UR8][R2.64+-0x4] ;  /* 0xfffffc0802107981 */ /* 0x000f62000c1e1900 */
[----:B------:R-:W-:Y:S01]  /*07b0*/  IMAD.IADD R5, R0, 0x1, R5 ;  /* 0x0000000100057824 */ /* 0x000fe200078e0205 */
[----:B------:R-:W-:Y:S01]  /*07c0*/  BSSY.RECONVERGENT B0, `(.L_x_9) ;  /* 0x0000010000007945 */ /* 0x000fe20003800200 */
[----:B--2---:R-:W-:-:S04]  /*07d0*/  IADD3 R4, PT, PT, R10, R11, R4 ;  /* 0x0000000b0a047210 */ /* 0x004fc80007ffe004 */
[----:B---3--:R-:W-:-:S04]  /*07e0*/  IADD3 R4, PT, PT, R12, R4, R13 ;  /* 0x000000040c047210 */ /* 0x008fc80007ffe00d */
[----:B----4-:R-:W-:-:S05]  /*07f0*/  IADD3 R4, PT, PT, R14, R4, R15 ;  /* 0x000000040e047210 */ /* 0x010fca0007ffe00f */
[----:B-----5:R-:W-:-:S05]  /*0800*/  IMAD.IADD R17, R4, 0x1, R17 ;  /* 0x0000000104117824 */ /* 0x020fca00078e0211 */
[----:B------:R-:W-:-:S04]  /*0810*/  ISETP.NE.AND P0, PT, R17, 0x3, PT ;  /* 0x000000031100780c */ /* 0x000fc80003f05270 */
[----:B------:R-:W-:Y:S01]  /*0820*/  ISETP.NE.OR P0, PT, R16, RZ, P0 ;  /* 0x000000ff1000720c */ /* 0x000fe20000705670 */
[----:B0-----:R-:W-:-:S04]  /*0830*/  IMAD.WIDE R4, R5, 0x4, R6 ;  /* 0x0000000405047825 */ /* 0x001fc800078e0206 */
[----:B------:R-:W-:-:S08]  /*0840*/  VIADD R0, R17, 0xfffffffc ;  /* 0xfffffffc11007836 */ /* 0x000fd00000000000 */
[----:B------:R-:W-:-:S05]  /*0850*/  @!P0 IMAD.MOV.U32 R7, RZ, RZ, 0x1 ;  /* 0x00000001ff078424 */ /* 0x000fca00078e00ff */
[----:B------:R0:W-:Y:S01]  /*0860*/  @!P0 STG.E desc[UR8][R4.64], R7 ;  /* 0x0000000704008986 */ /* 0x0001e2000c101908 */
[----:B------:R-:W-:-:S13]  /*0870*/  ISETP.GT.U32.AND P1, PT, R0, -0x3, PT ;  /* 0xfffffffd0000780c */ /* 0x000fda0003f24070 */
[----:B0-----:R-:W-:Y:S05]  /*0880*/  @P1 BRA `(.L_x_10) ;  /* 0x00000000000c1947 */ /* 0x001fea0003800000 */
[----:B------:R-:W2:Y:S02]  /*0890*/  LDG.E R0, desc[UR8][R2.64+-0x4] ;  /* 0xfffffc0802007981 */ /* 0x000ea4000c1e1900 */
[----:B--2---:R-:W-:-:S13]  /*08a0*/  ISETP.NE.AND P1, PT, R0, 0x1, PT ;  /* 0x000000010000780c */ /* 0x004fda0003f25270 */
[----:B------:R-:W-:Y:S05]  /*08b0*/  @!P1 BRA `(.L_x_11) ;  /* 0x0000000000149947 */ /* 0x000fea0003800000 */
.L_x_10:
[----:B------:R-:W-:Y:S05]  /*08c0*/  BSYNC.RECONVERGENT B0 ;  /* 0x0000000000007941 */ /* 0x000fea0003800200 */
.L_x_9:
[----:B------:R-:W-:Y:S05]  /*08d0*/  @!P0 EXIT ;  /* 0x000000000000894d */ /* 0x000fea0003800000 */
[----:B------:R-:W2:Y:S04]  /*08e0*/  LDG.E R3, desc[UR8][R2.64+-0x4] ;  /* 0xfffffc0802037981 */ /* 0x000ea8000c1e1900 */
[----:B--2---:R-:W-:Y:S01]  /*08f0*/  STG.E desc[UR8][R4.64], R3 ;  /* 0x0000000304007986 */ /* 0x004fe2000c101908 */
[----:B------:R-:W-:Y:S05]  /*0900*/  EXIT ;  /* 0x000000000000794d */ /* 0x000fea0003800000 */
.L_x_11:
[----:B------:R-:W-:Y:S01]  /*0910*/  STG.E desc[UR8][R4.64], RZ ;  /* 0x000000ff04007986 */ /* 0x000fe2000c101908 */
[----:B------:R-:W-:Y:S05]  /*0920*/  EXIT ;  /* 0x000000000000794d */ /* 0x000fea0003800000 */
.L_x_12:
[----:B------:R-:W-:-:S00]  /*0930*/  BRA `(.L_x_12) ;  /* 0xfffffffc00fc7947 */ /* 0x000fc0000383ffff */
[----:B------:R-:W-:-:S00]  /*0940*/  NOP ;  /* 0x0000000000007918 */ /* 0x000fc00000000000 */
        /* <DEDUP_REMOVED lines=11> */
.L_x_13:


//--------------------- .nv.shared.reserved.0     --------------------------
	.section	.nv.shared.reserved.0,"aw",@nobits
	.weak		__nv_reservedSMEM_offset_0_alias
	.size		__nv_reservedSMEM_offset_0_alias, 0, 64
	.other		__nv_reservedSMEM_offset_0_alias,@"STO_CUDA_RESERVED_SHARED STV_DEFAULT"
__nv_reservedSMEM_offset_0_alias:
	.zero		0
	.zero		64


//--------------------- .nv.constant0._Z14nextGenerationPiS_i --------------------------
	.section	.nv.constant0._Z14nextGenerationPiS_i,"a",@progbits
	.sectionflags	@""
	.align	4
.nv.constant0._Z14nextGenerationPiS_i:
	.zero		916


//--------------------- SYMBOLS --------------------------

	.type		.nv.reservedSmem.offset0,@object
	.size		.nv.reservedSmem.offset0,0x4
